//
// Generated by NVIDIA NVVM Compiler
//
// Compiler Build ID: CL-36424714
// Cuda compilation tools, release 13.0, V13.0.88
// Based on NVVM 20.0.0
//

.version 9.0
.target sm_100
.address_size 64

	// .globl	_Z9vectorSumPKfS0_Pfi

.visible .entry _Z9vectorSumPKfS0_Pfi(
	.param .u64 .ptr .align 1 _Z9vectorSumPKfS0_Pfi_param_0,
	.param .u64 .ptr .align 1 _Z9vectorSumPKfS0_Pfi_param_1,
	.param .u64 .ptr .align 1 _Z9vectorSumPKfS0_Pfi_param_2,
	.param .u32 _Z9vectorSumPKfS0_Pfi_param_3
)
{
	.reg .pred 	%p<3>;
	.reg .b32 	%r<12>;
	.reg .b32 	%f<4>;
	.reg .b64 	%rd<11>;

	ld.param.u64 	%rd4, [_Z9vectorSumPKfS0_Pfi_param_0];
	ld.param.u64 	%rd5, [_Z9vectorSumPKfS0_Pfi_param_1];
	ld.param.u64 	%rd6, [_Z9vectorSumPKfS0_Pfi_param_2];
	ld.param.u32 	%r6, [_Z9vectorSumPKfS0_Pfi_param_3];
	mov.u32 	%r7, %tid.x;
	mov.u32 	%r8, %ctaid.x;
	mov.u32 	%r9, %ntid.x;
	mad.lo.s32 	%r11, %r8, %r9, %r7;
	mov.u32 	%r10, %nctaid.x;
	mul.lo.s32 	%r2, %r9, %r10;
	mul.lo.s32 	%r3, %r2, %r6;
	setp.ge.u32 	%p1, %r11, %r3;
	@%p1 bra 	$L__BB0_3;
	cvta.to.global.u64 	%rd1, %rd4;
	cvta.to.global.u64 	%rd2, %rd5;
	cvta.to.global.u64 	%rd3, %rd6;
$L__BB0_2:
	mul.wide.s32 	%rd7, %r11, 4;
	add.s64 	%rd8, %rd1, %rd7;
	ld.global.f32 	%f1, [%rd8];
	add.s64 	%rd9, %rd2, %rd7;
	ld.global.f32 	%f2, [%rd9];
	add.f32 	%f3, %f1, %f2;
	add.s64 	%rd10, %rd3, %rd7;
	st.global.f32 	[%rd10], %f3;
	add.s32 	%r11, %r11, %r2;
	setp.lt.u32 	%p2, %r11, %r3;
	@%p2 bra 	$L__BB0_2;
$L__BB0_3:
	ret;

}


// ===== COMPILED SASS (sm_100) =====

	.target	sm_100

	.elftype	@"ET_EXEC"


//--------------------- .note.nv.tkinfo           --------------------------
	.section	.note.nv.tkinfo,"",@"SHT_NOTE"
	.sectionflags	@"SHF_NOTE_NV_TKINFO"
	.tkinfo
        /*0018*/ 	.word	0x00000002
        /*0030*/ 	.string	""
        /*0030*/ 	.string	"ptxas"
        /*0030*/ 	.string	"Cuda compilation tools, release 13.0, V13.0.88"
        /*0030*/ 	.string	"Build cuda_13.0.r13.0/compiler.36424714_0"
        /*0030*/ 	.string	"-arch sm_100 -m 64 "



//--------------------- .note.nv.cuinfo           --------------------------
	.section	.note.nv.cuinfo,"",@"SHT_NOTE"
	.sectionflags	@"SHF_NOTE_NV_CUINFO"
        /*0018*/ 	.short	0x0002
        /*001a*/ 	.short	0x0064
        /*001c*/ 	.short	0x0082
	.zero		2


//--------------------- .nv.info                  --------------------------
	.section	.nv.info,"",@"SHT_CUDA_INFO"
	.align	4


	//----- nvinfo : EIATTR_REGCOUNT
	.align		4
        /*0000*/ 	.byte	0x04, 0x2f
        /*0002*/ 	.short	(.L_1 - .L_0)
	.align		4
.L_0:
        /*0004*/ 	.word	index@(_Z9vectorSumPKfS0_Pfi)
        /*0008*/ 	.word	0x00000016


	//----- nvinfo : EIATTR_FRAME_SIZE
	.align		4
.L_1:
        /*000c*/ 	.byte	0x04, 0x11
        /*000e*/ 	.short	(.L_3 - .L_2)
	.align		4
.L_2:
        /*0010*/ 	.word	index@(_Z9vectorSumPKfS0_Pfi)
        /*0014*/ 	.word	0x00000000


	//----- nvinfo : EIATTR_MIN_STACK_SIZE
	.align		4
.L_3:
        /*0018*/ 	.byte	0x04, 0x12
        /*001a*/ 	.short	(.L_5 - .L_4)
	.align		4
.L_4:
        /*001c*/ 	.word	index@(_Z9vectorSumPKfS0_Pfi)
        /*0020*/ 	.word	0x00000000
.L_5:


//--------------------- .nv.compat                --------------------------
	.section	.nv.compat,"",@"SHT_CUDA_COMPAT_INFO"
	.align	4
        /*0000*/ 	.byte	0x02, 0x09, 0x00, 0x00, 0x02, 0x02, 0x01, 0x00, 0x02, 0x05, 0x05, 0x00, 0x03, 0x07, 0x01, 0x01
        /*0010*/ 	.byte	0x02, 0x03, 0x00, 0x00, 0x02, 0x06, 0x01, 0x00, 0x04, 0x0b, 0x08, 0x00, 0x09, 0x00, 0x00, 0x00
        /*0020*/ 	.byte	0x00, 0x00, 0x00, 0x00


//--------------------- .nv.info._Z9vectorSumPKfS0_Pfi --------------------------
	.section	.nv.info._Z9vectorSumPKfS0_Pfi,"",@"SHT_CUDA_INFO"
	.sectionflags	@""
	.align	4


	//----- nvinfo : EIATTR_CUDA_API_VERSION
	.align		4
        /*0000*/ 	.byte	0x04, 0x37
        /*0002*/ 	.short	(.L_7 - .L_6)
.L_6:
        /*0004*/ 	.word	0x00000082


	//----- nvinfo : EIATTR_KPARAM_INFO
	.align		4
.L_7:
        /*0008*/ 	.byte	0x04, 0x17
        /*000a*/ 	.short	(.L_9 - .L_8)
.L_8:
        /*000c*/ 	.word	0x00000000
        /*0010*/ 	.short	0x0003
        /*0012*/ 	.short	0x0018
        /*0014*/ 	.byte	0x00, 0xf0, 0x11, 0x00


	//----- nvinfo : EIATTR_KPARAM_INFO
	.align		4
.L_9:
        /*0018*/ 	.byte	0x04, 0x17
        /*001a*/ 	.short	(.L_11 - .L_10)
.L_10:
        /*001c*/ 	.word	0x00000000
        /*0020*/ 	.short	0x0002
        /*0022*/ 	.short	0x0010
        /*0024*/ 	.byte	0x00, 0xf5, 0x21, 0x00


	//----- nvinfo : EIATTR_KPARAM_INFO
	.align		4
.L_11:
        /*0028*/ 	.byte	0x04, 0x17
        /*002a*/ 	.short	(.L_13 - .L_12)
.L_12:
        /*002c*/ 	.word	0x00000000
        /*0030*/ 	.short	0x0001
        /*0032*/ 	.short	0x0008
        /*0034*/ 	.byte	0x00, 0xf5, 0x21, 0x00


	//----- nvinfo : EIATTR_KPARAM_INFO
	.align		4
.L_13:
        /*0038*/ 	.byte	0x04, 0x17
        /*003a*/ 	.short	(.L_15 - .L_14)
.L_14:
        /*003c*/ 	.word	0x00000000
        /*0040*/ 	.short	0x0000
        /*0042*/ 	.short	0x0000
        /*0044*/ 	.byte	0x00, 0xf5, 0x21, 0x00


	//----- nvinfo : EIATTR_SPARSE_MMA_MASK
	.align		4
.L_15:
        /*0048*/ 	.byte	0x03, 0x50
        /*004a*/ 	.short	0x0000


	//----- nvinfo : EIATTR_MAXREG_COUNT
	.align		4
        /*004c*/ 	.byte	0x03, 0x1b
        /*004e*/ 	.short	0x00ff


	//----- nvinfo : EIATTR_MERCURY_ISA_VERSION
	.align		4
        /*0050*/ 	.byte	0x03, 0x5f
        /*0052*/ 	.short	0x0101


	//----- nvinfo : EIATTR_VRC_CTA_INIT_COUNT
	.align		4
        /*0054*/ 	.byte	0x02, 0x4a
	.zero		1
	.zero		1


	//----- nvinfo : EIATTR_EXIT_INSTR_OFFSETS
	.align		4
        /*0058*/ 	.byte	0x04, 0x1c
        /*005a*/ 	.short	(.L_17 - .L_16)


	//   ....[0]....
.L_16:
        /*005c*/ 	.word	0x000000a0


	//   ....[1]....
        /*0060*/ 	.word	0x000001d0


	//----- nvinfo : EIATTR_CRS_STACK_SIZE
	.align		4
.L_17:
        /*0064*/ 	.byte	0x04, 0x1e
        /*0066*/ 	.short	(.L_19 - .L_18)
.L_18:
        /*0068*/ 	.word	0x00000000


	//----- nvinfo : EIATTR_CBANK_PARAM_SIZE
	.align		4
.L_19:
        /*006c*/ 	.byte	0x03, 0x19
        /*006e*/ 	.short	0x001c


	//----- nvinfo : EIATTR_PARAM_CBANK
	.align		4
        /*0070*/ 	.byte	0x04, 0x0a
        /*0072*/ 	.short	(.L_21 - .L_20)
	.align		4
.L_20:
        /*0074*/ 	.word	index@(.nv.constant0._Z9vectorSumPKfS0_Pfi)
        /*0078*/ 	.short	0x0380
        /*007a*/ 	.short	0x001c


	//----- nvinfo : EIATTR_SW_WAR
	.align		4
.L_21:
        /*007c*/ 	.byte	0x04, 0x36
        /*007e*/ 	.short	(.L_23 - .L_22)
.L_22:
        /*0080*/ 	.word	0x00000008
.L_23:


//--------------------- .nv.callgraph             --------------------------
	.section	.nv.callgraph,"",@"SHT_CUDA_CALLGRAPH"
	.align	4
	.sectionentsize	8
	.align		4
        /*0000*/ 	.word	0x00000000
	.align		4
        /*0004*/ 	.word	0xffffffff
	.align		4
        /*0008*/ 	.word	0x00000000
	.align		4
        /*000c*/ 	.word	0xfffffffe
	.align		4
        /*0010*/ 	.word	0x00000000
	.align		4
        /*0014*/ 	.word	0xfffffffd
	.align		4
        /*0018*/ 	.word	0x00000000
	.align		4
        /*001c*/ 	.word	0xfffffffc


//--------------------- .text._Z9vectorSumPKfS0_Pfi --------------------------
	.section	.text._Z9vectorSumPKfS0_Pfi,"ax",@progbits
	.align	128
        .global         _Z9vectorSumPKfS0_Pfi
        .type           _Z9vectorSumPKfS0_Pfi,@function
        .size           _Z9vectorSumPKfS0_Pfi,(.L_x_2 - _Z9vectorSumPKfS0_Pfi)
        .other          _Z9vectorSumPKfS0_Pfi,@"STO_CUDA_ENTRY STV_DEFAULT"
_Z9vectorSumPKfS0_Pfi:
.text._Z9vectorSumPKfS0_Pfi:
[----:B------:R-:W-:Y:S01]  /*0000*/  LDC R1, c[0x0][0x37c] ;  /* 0x0000df00ff017b82 */ /* 0x000fe20000000800 */
[----:B------:R-:W0:Y:S07]  /*0010*/  S2R R0, SR_TID.X ;  /* 0x0000000000007919 */ /* 0x000e2e0000002100 */
[----:B------:R-:W1:Y:S01]  /*0020*/  LDC R3, c[0x0][0x360] ;  /* 0x0000d800ff037b82 */ /* 0x000e620000000800 */
[----:B------:R-:W1:Y:S01]  /*0030*/  LDCU UR5, c[0x0][0x370] ;  /* 0x00006e00ff0577ac */ /* 0x000e620008000800 */
[----:B------:R-:W2:Y:S06]  /*0040*/  LDCU UR6, c[0x0][0x398] ;  /* 0x00007300ff0677ac */ /* 0x000eac0008000800 */
[----:B------:R-:W0:Y:S01]  /*0050*/  S2UR UR4, SR_CTAID.X ;  /* 0x00000000000479c3 */ /* 0x000e220000002500 */
[----:B-1----:R-:W-:-:S04]  /*0060*/  IMAD R14, R3, UR5, RZ ;  /* 0x00000005030e7c24 */ /* 0x002fc8000f8e02ff */
[----:B--2---:R-:W-:Y:S02]  /*0070*/  IMAD R15, R14, UR6, RZ ;  /* 0x000000060e0f7c24 */ /* 0x004fe4000f8e02ff */
[----:B0-----:R-:W-:-:S05]  /*0080*/  IMAD R0, R3, UR4, R0 ;  /* 0x0000000403007c24 */ /* 0x001fca000f8e0200 */
[----:B------:R-:W-:-:S13]  /*0090*/  ISETP.GE.U32.AND P0, PT, R0, R15, PT ;  /* 0x0000000f0000720c */ /* 0x000fda0003f06070 */
[----:B------:R-:W-:Y:S05]  /*00a0*/  @P0 EXIT ;  /* 0x000000000000094d */ /* 0x000fea0003800000 */
[----:B------:R-:W0:Y:S08]  /*00b0*/  LDC.64 R18, c[0x0][0x358] ;  /* 0x0000d600ff127b82 */ /* 0x000e300000000a00 */
[----:B------:R-:W1:Y:S08]  /*00c0*/  LDC.64 R12, c[0x0][0x390] ;  /* 0x0000e400ff0c7b82 */ /* 0x000e700000000a00 */
[----:B------:R-:W2:Y:S08]  /*00d0*/  LDC.64 R8, c[0x0][0x380] ;  /* 0x0000e000ff087b82 */ /* 0x000eb00000000a00 */
[----:B------:R-:W3:Y:S02]  /*00e0*/  LDC.64 R10, c[0x0][0x388] ;  /* 0x0000e200ff0a7b82 */ /* 0x000ee40000000a00 */
.L_x_0:
[----:B0-----:R-:W-:Y:S01]  /*00f0*/  R2UR UR4, R18 ;  /* 0x00000000120472ca */ /* 0x001fe200000e0000 */
[----:B--2---:R-:W-:Y:S01]  /*0100*/  IMAD.WIDE R2, R0, 0x4, R8 ;  /* 0x0000000400027825 */ /* 0x004fe200078e0208 */
[C---:B------:R-:W-:Y:S02]  /*0110*/  R2UR UR5, R19.reuse ;  /* 0x00000000130572ca */ /* 0x040fe400000e0000 */
[----:B------:R-:W-:Y:S01]  /*0120*/  R2UR UR6, R18 ;  /* 0x00000000120672ca */ /* 0x000fe200000e0000 */
[----:B---3--:R-:W-:Y:S01]  /*0130*/  IMAD.WIDE R4, R0, 0x4, R10 ;  /* 0x0000000400047825 */ /* 0x008fe200078e020a */
[----:B------:R-:W-:-:S09]  /*0140*/  R2UR UR7, R19 ;  /* 0x00000000130772ca */ /* 0x000fd200000e0000 */
[----:B------:R-:W2:Y:S04]  /*0150*/  LDG.E R2, desc[UR4][R2.64] ;  /* 0x0000000402027981 */ /* 0x000ea8000c1e1900 */
[----:B------:R-:W2:Y:S01]  /*0160*/  LDG.E R5, desc[UR6][R4.64] ;  /* 0x0000000604057981 */ /* 0x000ea2000c1e1900 */
[----:B-1--4-:R-:W-:Y:S01]  /*0170*/  IMAD.WIDE R6, R0, 0x4, R12 ;  /* 0x0000000400067825 */ /* 0x012fe200078e020c */
[----:B------:R-:W-:-:S04]  /*0180*/  IADD3 R0, PT, PT, R14, R0, RZ ;  /* 0x000000000e007210 */ /* 0x000fc80007ffe0ff */
[----:B------:R-:W-:Y:S01]  /*0190*/  ISETP.GE.U32.AND P0, PT, R0, R15, PT ;  /* 0x0000000f0000720c */ /* 0x000fe20003f06070 */
[----:B--2---:R-:W-:-:S05]  /*01a0*/  FADD R17, R2, R5 ;  /* 0x0000000502117221 */ /* 0x004fca0000000000 */
[----:B------:R4:W-:Y:S07]  /*01b0*/  STG.E desc[UR4][R6.64], R17 ;  /* 0x0000001106007986 */ /* 0x0009ee000c101904 */
[----:B------:R-:W-:Y:S05]  /*01c0*/  @!P0 BRA `(.L_x_0) ;  /* 0xfffffffc00c88947 */ /* 0x000fea000383ffff */
[----:B------:R-:W-:Y:S05]  /*01d0*/  EXIT ;  /* 0x000000000000794d */ /* 0x000fea0003800000 */
.L_x_1:
[----:B------:R-:W-:-:S00]  /*01e0*/  BRA `(.L_x_1) ;  /* 0xfffffffc00fc7947 */ /* 0x000fc0000383ffff */
[----:B------:R-:W-:-:S00]  /*01f0*/  NOP ;  /* 0x0000000000007918 */ /* 0x000fc00000000000 */
        /* <DEDUP_REMOVED lines=8> */
.L_x_2:


//--------------------- .nv.shared.reserved.0     --------------------------
	.section	.nv.shared.reserved.0,"aw",@nobits
	.weak		__nv_reservedSMEM_offset_0_alias
	.size		__nv_reservedSMEM_offset_0_alias, 0, 64
	.other		__nv_reservedSMEM_offset_0_alias,@"STO_CUDA_RESERVED_SHARED STV_DEFAULT"
__nv_reservedSMEM_offset_0_alias:
	.zero		0
	.zero		64


//--------------------- .nv.constant0._Z9vectorSumPKfS0_Pfi --------------------------
	.section	.nv.constant0._Z9vectorSumPKfS0_Pfi,"a",@progbits
	.sectionflags	@""
	.align	4
.nv.constant0._Z9vectorSumPKfS0_Pfi:
	.zero		924


//--------------------- SYMBOLS --------------------------

	.type		.nv.reservedSmem.offset0,@object
	.size		.nv.reservedSmem.offset0,0x4
